//
// Generated by NVIDIA NVVM Compiler
//
// Compiler Build ID: CL-36424714
// Cuda compilation tools, release 13.0, V13.0.88
// Based on NVVM 20.0.0
//

.version 9.0
.target sm_100
.address_size 64

	// .globl	_Z11histoKernelPiiS_

.visible .entry _Z11histoKernelPiiS_(
	.param .u64 .ptr .align 1 _Z11histoKernelPiiS__param_0,
	.param .u32 _Z11histoKernelPiiS__param_1,
	.param .u64 .ptr .align 1 _Z11histoKernelPiiS__param_2
)
{
	.reg .pred 	%p<8>;
	.reg .b16 	%rs<3>;
	.reg .b32 	%r<24>;
	.reg .b64 	%rd<9>;

	ld.param.u64 	%rd3, [_Z11histoKernelPiiS__param_0];
	ld.param.u32 	%r13, [_Z11histoKernelPiiS__param_1];
	ld.param.u64 	%rd4, [_Z11histoKernelPiiS__param_2];
	mov.u32 	%r1, %ntid.x;
	mov.u32 	%r22, %ctaid.x;
	setp.ge.u32 	%p1, %r22, %r1;
	@%p1 bra 	$L__BB0_8;
	div.u32 	%r3, %r13, %r1;
	cvt.u16.u32 	%rs1, %r1;
	div.u16 	%rs2, 1000, %rs1;
	cvt.u32.u16 	%r14, %rs2;
	cvta.to.global.u64 	%rd5, %rd4;
	mov.u32 	%r15, %tid.x;
	mul.lo.s32 	%r4, %r15, %r14;
	add.s32 	%r5, %r4, %r14;
	mad.lo.s32 	%r16, %r22, %r1, %r15;
	mul.wide.u32 	%rd6, %r16, 4;
	add.s64 	%rd1, %rd5, %rd6;
	mov.u32 	%r6, %nctaid.x;
	cvta.to.global.u64 	%rd2, %rd3;
$L__BB0_2:
	setp.lt.s32 	%p2, %r3, 1;
	mul.lo.s32 	%r23, %r22, %r3;
	@%p2 bra 	$L__BB0_7;
	add.s32 	%r9, %r23, %r3;
$L__BB0_4:
	mul.wide.s32 	%rd7, %r23, 4;
	add.s64 	%rd8, %rd2, %rd7;
	ld.global.u32 	%r17, [%rd8];
	setp.lt.u32 	%p3, %r17, %r4;
	setp.ge.u32 	%p4, %r17, %r5;
	or.pred  	%p5, %p3, %p4;
	@%p5 bra 	$L__BB0_6;
	ld.global.u32 	%r20, [%rd1];
	add.s32 	%r21, %r20, 1;
	st.global.u32 	[%rd1], %r21;
$L__BB0_6:
	add.s32 	%r23, %r23, 1;
	setp.lt.s32 	%p6, %r23, %r9;
	@%p6 bra 	$L__BB0_4;
$L__BB0_7:
	add.s32 	%r22, %r22, %r6;
	setp.lt.u32 	%p7, %r22, %r1;
	@%p7 bra 	$L__BB0_2;
$L__BB0_8:
	ret;

}
	// .globl	_Z12reduceKernelPiS_i
.visible .entry _Z12reduceKernelPiS_i(
	.param .u64 .ptr .align 1 _Z12reduceKernelPiS_i_param_0,
	.param .u64 .ptr .align 1 _Z12reduceKernelPiS_i_param_1,
	.param .u32 _Z12reduceKernelPiS_i_param_2
)
{
	.reg .pred 	%p<10>;
	.reg .b32 	%r<177>;
	.reg .b64 	%rd<65>;

	ld.param.u64 	%rd4, [_Z12reduceKernelPiS_i_param_0];
	ld.param.u64 	%rd3, [_Z12reduceKernelPiS_i_param_1];
	ld.param.u32 	%r79, [_Z12reduceKernelPiS_i_param_2];
	cvta.to.global.u64 	%rd1, %rd4;
	setp.lt.s32 	%p1, %r79, 1;
	@%p1 bra 	$L__BB1_13;
	cvta.to.global.u64 	%rd5, %rd3;
	mov.u32 	%r1, %ntid.x;
	mov.u32 	%r2, %tid.x;
	mul.wide.u32 	%rd6, %r2, 4;
	add.s64 	%rd2, %rd5, %rd6;
	ld.global.u32 	%r168, [%rd2];
	and.b32  	%r4, %r79, 15;
	setp.lt.u32 	%p2, %r79, 16;
	mov.b32 	%r171, 0;
	@%p2 bra 	$L__BB1_4;
	and.b32  	%r171, %r79, 2147483632;
	neg.s32 	%r166, %r171;
	add.s32 	%r165, %r2, %r1;
	shl.b32 	%r8, %r1, 4;
	shl.b32 	%r81, %r1, 1;
	add.s32 	%r164, %r2, %r81;
	mad.lo.s32 	%r163, %r1, 3, %r2;
	shl.b32 	%r82, %r1, 2;
	add.s32 	%r162, %r2, %r82;
	mad.lo.s32 	%r161, %r1, 5, %r2;
	mad.lo.s32 	%r160, %r1, 6, %r2;
	mad.lo.s32 	%r159, %r1, 7, %r2;
	shl.b32 	%r83, %r1, 3;
	add.s32 	%r158, %r2, %r83;
	mad.lo.s32 	%r157, %r1, 9, %r2;
	mad.lo.s32 	%r156, %r1, 10, %r2;
	mad.lo.s32 	%r155, %r1, 11, %r2;
	mad.lo.s32 	%r154, %r1, 12, %r2;
	mad.lo.s32 	%r153, %r1, 13, %r2;
	mad.lo.s32 	%r152, %r1, 14, %r2;
	mad.lo.s32 	%r151, %r1, 15, %r2;
	mov.u32 	%r150, %r2;
$L__BB1_3:
	.pragma "nounroll";
	mul.wide.u32 	%rd7, %r150, 4;
	add.s64 	%rd8, %rd1, %rd7;
	ld.global.u32 	%r84, [%rd8];
	add.s32 	%r85, %r168, %r84;
	st.global.u32 	[%rd2], %r85;
	mul.wide.u32 	%rd9, %r165, 4;
	add.s64 	%rd10, %rd1, %rd9;
	ld.global.u32 	%r86, [%rd10];
	add.s32 	%r87, %r85, %r86;
	st.global.u32 	[%rd2], %r87;
	mul.wide.u32 	%rd11, %r164, 4;
	add.s64 	%rd12, %rd1, %rd11;
	ld.global.u32 	%r88, [%rd12];
	add.s32 	%r89, %r87, %r88;
	st.global.u32 	[%rd2], %r89;
	mul.wide.u32 	%rd13, %r163, 4;
	add.s64 	%rd14, %rd1, %rd13;
	ld.global.u32 	%r90, [%rd14];
	add.s32 	%r91, %r89, %r90;
	st.global.u32 	[%rd2], %r91;
	mul.wide.u32 	%rd15, %r162, 4;
	add.s64 	%rd16, %rd1, %rd15;
	ld.global.u32 	%r92, [%rd16];
	add.s32 	%r93, %r91, %r92;
	st.global.u32 	[%rd2], %r93;
	mul.wide.u32 	%rd17, %r161, 4;
	add.s64 	%rd18, %rd1, %rd17;
	ld.global.u32 	%r94, [%rd18];
	add.s32 	%r95, %r93, %r94;
	st.global.u32 	[%rd2], %r95;
	mul.wide.u32 	%rd19, %r160, 4;
	add.s64 	%rd20, %rd1, %rd19;
	ld.global.u32 	%r96, [%rd20];
	add.s32 	%r97, %r95, %r96;
	st.global.u32 	[%rd2], %r97;
	mul.wide.u32 	%rd21, %r159, 4;
	add.s64 	%rd22, %rd1, %rd21;
	ld.global.u32 	%r98, [%rd22];
	add.s32 	%r99, %r97, %r98;
	st.global.u32 	[%rd2], %r99;
	mul.wide.u32 	%rd23, %r158, 4;
	add.s64 	%rd24, %rd1, %rd23;
	ld.global.u32 	%r100, [%rd24];
	add.s32 	%r101, %r99, %r100;
	st.global.u32 	[%rd2], %r101;
	mul.wide.u32 	%rd25, %r157, 4;
	add.s64 	%rd26, %rd1, %rd25;
	ld.global.u32 	%r102, [%rd26];
	add.s32 	%r103, %r101, %r102;
	st.global.u32 	[%rd2], %r103;
	mul.wide.u32 	%rd27, %r156, 4;
	add.s64 	%rd28, %rd1, %rd27;
	ld.global.u32 	%r104, [%rd28];
	add.s32 	%r105, %r103, %r104;
	st.global.u32 	[%rd2], %r105;
	mul.wide.u32 	%rd29, %r155, 4;
	add.s64 	%rd30, %rd1, %rd29;
	ld.global.u32 	%r106, [%rd30];
	add.s32 	%r107, %r105, %r106;
	st.global.u32 	[%rd2], %r107;
	mul.wide.u32 	%rd31, %r154, 4;
	add.s64 	%rd32, %rd1, %rd31;
	ld.global.u32 	%r108, [%rd32];
	add.s32 	%r109, %r107, %r108;
	st.global.u32 	[%rd2], %r109;
	mul.wide.u32 	%rd33, %r153, 4;
	add.s64 	%rd34, %rd1, %rd33;
	ld.global.u32 	%r110, [%rd34];
	add.s32 	%r111, %r109, %r110;
	st.global.u32 	[%rd2], %r111;
	mul.wide.u32 	%rd35, %r152, 4;
	add.s64 	%rd36, %rd1, %rd35;
	ld.global.u32 	%r112, [%rd36];
	add.s32 	%r113, %r111, %r112;
	st.global.u32 	[%rd2], %r113;
	mul.wide.u32 	%rd37, %r151, 4;
	add.s64 	%rd38, %rd1, %rd37;
	ld.global.u32 	%r114, [%rd38];
	add.s32 	%r168, %r113, %r114;
	st.global.u32 	[%rd2], %r168;
	add.s32 	%r166, %r166, 16;
	add.s32 	%r165, %r165, %r8;
	add.s32 	%r164, %r164, %r8;
	add.s32 	%r163, %r163, %r8;
	add.s32 	%r162, %r162, %r8;
	add.s32 	%r161, %r161, %r8;
	add.s32 	%r160, %r160, %r8;
	add.s32 	%r159, %r159, %r8;
	add.s32 	%r158, %r158, %r8;
	add.s32 	%r157, %r157, %r8;
	add.s32 	%r156, %r156, %r8;
	add.s32 	%r155, %r155, %r8;
	add.s32 	%r154, %r154, %r8;
	add.s32 	%r153, %r153, %r8;
	add.s32 	%r152, %r152, %r8;
	add.s32 	%r151, %r151, %r8;
	add.s32 	%r150, %r150, %r8;
	setp.ne.s32 	%p3, %r166, 0;
	@%p3 bra 	$L__BB1_3;
$L__BB1_4:
	setp.eq.s32 	%p4, %r4, 0;
	@%p4 bra 	$L__BB1_13;
	and.b32  	%r61, %r79, 7;
	setp.lt.u32 	%p5, %r4, 8;
	@%p5 bra 	$L__BB1_7;
	mad.lo.s32 	%r115, %r171, %r1, %r2;
	mul.wide.u32 	%rd39, %r115, 4;
	add.s64 	%rd40, %rd1, %rd39;
	ld.global.u32 	%r116, [%rd40];
	add.s32 	%r117, %r168, %r116;
	st.global.u32 	[%rd2], %r117;
	add.s32 	%r118, %r115, %r1;
	mul.wide.u32 	%rd41, %r118, 4;
	add.s64 	%rd42, %rd1, %rd41;
	ld.global.u32 	%r119, [%rd42];
	add.s32 	%r120, %r117, %r119;
	st.global.u32 	[%rd2], %r120;
	add.s32 	%r121, %r118, %r1;
	mul.wide.u32 	%rd43, %r121, 4;
	add.s64 	%rd44, %rd1, %rd43;
	ld.global.u32 	%r122, [%rd44];
	add.s32 	%r123, %r120, %r122;
	st.global.u32 	[%rd2], %r123;
	add.s32 	%r124, %r121, %r1;
	mul.wide.u32 	%rd45, %r124, 4;
	add.s64 	%rd46, %rd1, %rd45;
	ld.global.u32 	%r125, [%rd46];
	add.s32 	%r126, %r123, %r125;
	st.global.u32 	[%rd2], %r126;
	add.s32 	%r127, %r124, %r1;
	mul.wide.u32 	%rd47, %r127, 4;
	add.s64 	%rd48, %rd1, %rd47;
	ld.global.u32 	%r128, [%rd48];
	add.s32 	%r129, %r126, %r128;
	st.global.u32 	[%rd2], %r129;
	add.s32 	%r130, %r127, %r1;
	mul.wide.u32 	%rd49, %r130, 4;
	add.s64 	%rd50, %rd1, %rd49;
	ld.global.u32 	%r131, [%rd50];
	add.s32 	%r132, %r129, %r131;
	st.global.u32 	[%rd2], %r132;
	add.s32 	%r133, %r130, %r1;
	mul.wide.u32 	%rd51, %r133, 4;
	add.s64 	%rd52, %rd1, %rd51;
	ld.global.u32 	%r134, [%rd52];
	add.s32 	%r135, %r132, %r134;
	st.global.u32 	[%rd2], %r135;
	add.s32 	%r136, %r133, %r1;
	mul.wide.u32 	%rd53, %r136, 4;
	add.s64 	%rd54, %rd1, %rd53;
	ld.global.u32 	%r137, [%rd54];
	add.s32 	%r168, %r135, %r137;
	st.global.u32 	[%rd2], %r168;
	add.s32 	%r171, %r171, 8;
$L__BB1_7:
	setp.eq.s32 	%p6, %r61, 0;
	@%p6 bra 	$L__BB1_13;
	and.b32  	%r66, %r79, 3;
	setp.lt.u32 	%p7, %r61, 4;
	@%p7 bra 	$L__BB1_10;
	mad.lo.s32 	%r138, %r171, %r1, %r2;
	mul.wide.u32 	%rd55, %r138, 4;
	add.s64 	%rd56, %rd1, %rd55;
	ld.global.u32 	%r139, [%rd56];
	add.s32 	%r140, %r168, %r139;
	st.global.u32 	[%rd2], %r140;
	add.s32 	%r141, %r138, %r1;
	mul.wide.u32 	%rd57, %r141, 4;
	add.s64 	%rd58, %rd1, %rd57;
	ld.global.u32 	%r142, [%rd58];
	add.s32 	%r143, %r140, %r142;
	st.global.u32 	[%rd2], %r143;
	add.s32 	%r144, %r141, %r1;
	mul.wide.u32 	%rd59, %r144, 4;
	add.s64 	%rd60, %rd1, %rd59;
	ld.global.u32 	%r145, [%rd60];
	add.s32 	%r146, %r143, %r145;
	st.global.u32 	[%rd2], %r146;
	add.s32 	%r147, %r144, %r1;
	mul.wide.u32 	%rd61, %r147, 4;
	add.s64 	%rd62, %rd1, %rd61;
	ld.global.u32 	%r148, [%rd62];
	add.s32 	%r168, %r146, %r148;
	st.global.u32 	[%rd2], %r168;
	add.s32 	%r171, %r171, 4;
$L__BB1_10:
	setp.eq.s32 	%p8, %r66, 0;
	@%p8 bra 	$L__BB1_13;
	mad.lo.s32 	%r175, %r1, %r171, %r2;
	neg.s32 	%r174, %r66;
$L__BB1_12:
	.pragma "nounroll";
	mul.wide.u32 	%rd63, %r175, 4;
	add.s64 	%rd64, %rd1, %rd63;
	ld.global.u32 	%r149, [%rd64];
	add.s32 	%r168, %r168, %r149;
	st.global.u32 	[%rd2], %r168;
	add.s32 	%r175, %r175, %r1;
	add.s32 	%r174, %r174, 1;
	setp.ne.s32 	%p9, %r174, 0;
	@%p9 bra 	$L__BB1_12;
$L__BB1_13:
	ret;

}


// ===== COMPILED SASS (sm_100) =====

	.target	sm_100

	.elftype	@"ET_EXEC"


//--------------------- .note.nv.tkinfo           --------------------------
	.section	.note.nv.tkinfo,"",@"SHT_NOTE"
	.sectionflags	@"SHF_NOTE_NV_TKINFO"
	.tkinfo
        /*0018*/ 	.word	0x00000002
        /*0030*/ 	.string	""
        /*0030*/ 	.string	"ptxas"
        /*0030*/ 	.string	"Cuda compilation tools, release 13.0, V13.0.88"
        /*0030*/ 	.string	"Build cuda_13.0.r13.0/compiler.36424714_0"
        /*0030*/ 	.string	"-arch sm_100 -m 64 "



//--------------------- .note.nv.cuinfo           --------------------------
	.section	.note.nv.cuinfo,"",@"SHT_NOTE"
	.sectionflags	@"SHF_NOTE_NV_CUINFO"
        /*0018*/ 	.short	0x0002
        /*001a*/ 	.short	0x0064
        /*001c*/ 	.short	0x0082
	.zero		2


//--------------------- .nv.info                  --------------------------
	.section	.nv.info,"",@"SHT_CUDA_INFO"
	.align	4


	//----- nvinfo : EIATTR_REGCOUNT
	.align		4
        /*0000*/ 	.byte	0x04, 0x2f
        /*0002*/ 	.short	(.L_1 - .L_0)
	.align		4
.L_0:
        /*0004*/ 	.word	index@(_Z11histoKernelPiiS_)
        /*0008*/ 	.word	0x00000016


	//----- nvinfo : EIATTR_FRAME_SIZE
	.align		4
.L_1:
        /*000c*/ 	.byte	0x04, 0x11
        /*000e*/ 	.short	(.L_3 - .L_2)
	.align		4
.L_2:
        /*0010*/ 	.word	index@($__internal_0_$__cuda_sm20_div_u16)
        /*0014*/ 	.word	0x00000000


	//----- nvinfo : EIATTR_FRAME_SIZE
	.align		4
.L_3:
        /*0018*/ 	.byte	0x04, 0x11
        /*001a*/ 	.short	(.L_5 - .L_4)
	.align		4
.L_4:
        /*001c*/ 	.word	index@(_Z11histoKernelPiiS_)
        /*0020*/ 	.word	0x00000000


	//----- nvinfo : EIATTR_REGCOUNT
	.align		4
.L_5:
        /*0024*/ 	.byte	0x04, 0x2f
        /*0026*/ 	.short	(.L_7 - .L_6)
	.align		4
.L_6:
        /*0028*/ 	.word	index@(_Z12reduceKernelPiS_i)
        /*002c*/ 	.word	0x00000020


	//----- nvinfo : EIATTR_FRAME_SIZE
	.align		4
.L_7:
        /*0030*/ 	.byte	0x04, 0x11
        /*0032*/ 	.short	(.L_9 - .L_8)
	.align		4
.L_8:
        /*0034*/ 	.word	index@(_Z12reduceKernelPiS_i)
        /*0038*/ 	.word	0x00000000


	//----- nvinfo : EIATTR_MIN_STACK_SIZE
	.align		4
.L_9:
        /*003c*/ 	.byte	0x04, 0x12
        /*003e*/ 	.short	(.L_11 - .L_10)
	.align		4
.L_10:
        /*0040*/ 	.word	index@(_Z12reduceKernelPiS_i)
        /*0044*/ 	.word	0x00000000


	//----- nvinfo : EIATTR_MIN_STACK_SIZE
	.align		4
.L_11:
        /*0048*/ 	.byte	0x04, 0x12
        /*004a*/ 	.short	(.L_13 - .L_12)
	.align		4
.L_12:
        /*004c*/ 	.word	index@(_Z11histoKernelPiiS_)
        /*0050*/ 	.word	0x00000000
.L_13:


//--------------------- .nv.compat                --------------------------
	.section	.nv.compat,"",@"SHT_CUDA_COMPAT_INFO"
	.align	4
        /*0000*/ 	.byte	0x02, 0x09, 0x00, 0x00, 0x02, 0x02, 0x01, 0x00, 0x02, 0x05, 0x05, 0x00, 0x03, 0x07, 0x01, 0x01
        /*0010*/ 	.byte	0x02, 0x03, 0x00, 0x00, 0x02, 0x06, 0x01, 0x00, 0x04, 0x0b, 0x08, 0x00, 0x01, 0x00, 0x00, 0x00
        /*0020*/ 	.byte	0x00, 0x00, 0x00, 0x00


//--------------------- .nv.info._Z12reduceKernelPiS_i --------------------------
	.section	.nv.info._Z12reduceKernelPiS_i,"",@"SHT_CUDA_INFO"
	.sectionflags	@""
	.align	4


	//----- nvinfo : EIATTR_CUDA_API_VERSION
	.align		4
        /*0000*/ 	.byte	0x04, 0x37
        /*0002*/ 	.short	(.L_15 - .L_14)
.L_14:
        /*0004*/ 	.word	0x00000082


	//----- nvinfo : EIATTR_KPARAM_INFO
	.align		4
.L_15:
        /*0008*/ 	.byte	0x04, 0x17
        /*000a*/ 	.short	(.L_17 - .L_16)
.L_16:
        /*000c*/ 	.word	0x00000000
        /*0010*/ 	.short	0x0002
        /*0012*/ 	.short	0x0010
        /*0014*/ 	.byte	0x00, 0xf0, 0x11, 0x00


	//----- nvinfo : EIATTR_KPARAM_INFO
	.align		4
.L_17:
        /*0018*/ 	.byte	0x04, 0x17
        /*001a*/ 	.short	(.L_19 - .L_18)
.L_18:
        /*001c*/ 	.word	0x00000000
        /*0020*/ 	.short	0x0001
        /*0022*/ 	.short	0x0008
        /*0024*/ 	.byte	0x00, 0xf5, 0x21, 0x00


	//----- nvinfo : EIATTR_KPARAM_INFO
	.align		4
.L_19:
        /*0028*/ 	.byte	0x04, 0x17
        /*002a*/ 	.short	(.L_21 - .L_20)
.L_20:
        /*002c*/ 	.word	0x00000000
        /*0030*/ 	.short	0x0000
        /*0032*/ 	.short	0x0000
        /*0034*/ 	.byte	0x00, 0xf5, 0x21, 0x00


	//----- nvinfo : EIATTR_SPARSE_MMA_MASK
	.align		4
.L_21:
        /*0038*/ 	.byte	0x03, 0x50
        /*003a*/ 	.short	0x0000


	//----- nvinfo : EIATTR_MAXREG_COUNT
	.align		4
        /*003c*/ 	.byte	0x03, 0x1b
        /*003e*/ 	.short	0x00ff


	//----- nvinfo : EIATTR_MERCURY_ISA_VERSION
	.align		4
        /*0040*/ 	.byte	0x03, 0x5f
        /*0042*/ 	.short	0x0101


	//----- nvinfo : EIATTR_VRC_CTA_INIT_COUNT
	.align		4
        /*0044*/ 	.byte	0x02, 0x4a
	.zero		1
	.zero		1


	//----- nvinfo : EIATTR_EXIT_INSTR_OFFSETS
	.align		4
        /*0048*/ 	.byte	0x04, 0x1c
        /*004a*/ 	.short	(.L_23 - .L_22)


	//   ....[0]....
.L_22:
        /*004c*/ 	.word	0x00000030


	//   ....[1]....
        /*0050*/ 	.word	0x00000750


	//   ....[2]....
        /*0054*/ 	.word	0x00000a40


	//   ....[3]....
        /*0058*/ 	.word	0x00000bf0


	//   ....[4]....
        /*005c*/ 	.word	0x00000cb0


	//----- nvinfo : EIATTR_CBANK_PARAM_SIZE
	.align		4
.L_23:
        /*0060*/ 	.byte	0x03, 0x19
        /*0062*/ 	.short	0x0014


	//----- nvinfo : EIATTR_PARAM_CBANK
	.align		4
        /*0064*/ 	.byte	0x04, 0x0a
        /*0066*/ 	.short	(.L_25 - .L_24)
	.align		4
.L_24:
        /*0068*/ 	.word	index@(.nv.constant0._Z12reduceKernelPiS_i)
        /*006c*/ 	.short	0x0380
        /*006e*/ 	.short	0x0014


	//----- nvinfo : EIATTR_SW_WAR
	.align		4
.L_25:
        /*0070*/ 	.byte	0x04, 0x36
        /*0072*/ 	.short	(.L_27 - .L_26)
.L_26:
        /*0074*/ 	.word	0x00000008
.L_27:


//--------------------- .nv.info._Z11histoKernelPiiS_ --------------------------
	.section	.nv.info._Z11histoKernelPiiS_,"",@"SHT_CUDA_INFO"
	.sectionflags	@""
	.align	4


	//----- nvinfo : EIATTR_CUDA_API_VERSION
	.align		4
        /*0000*/ 	.byte	0x04, 0x37
        /*0002*/ 	.short	(.L_29 - .L_28)
.L_28:
        /*0004*/ 	.word	0x00000082


	//----- nvinfo : EIATTR_KPARAM_INFO
	.align		4
.L_29:
        /*0008*/ 	.byte	0x04, 0x17
        /*000a*/ 	.short	(.L_31 - .L_30)
.L_30:
        /*000c*/ 	.word	0x00000000
        /*0010*/ 	.short	0x0002
        /*0012*/ 	.short	0x0010
        /*0014*/ 	.byte	0x00, 0xf5, 0x21, 0x00


	//----- nvinfo : EIATTR_KPARAM_INFO
	.align		4
.L_31:
        /*0018*/ 	.byte	0x04, 0x17
        /*001a*/ 	.short	(.L_33 - .L_32)
.L_32:
        /*001c*/ 	.word	0x00000000
        /*0020*/ 	.short	0x0001
        /*0022*/ 	.short	0x0008
        /*0024*/ 	.byte	0x00, 0xf0, 0x11, 0x00


	//----- nvinfo : EIATTR_KPARAM_INFO
	.align		4
.L_33:
        /*0028*/ 	.byte	0x04, 0x17
        /*002a*/ 	.short	(.L_35 - .L_34)
.L_34:
        /*002c*/ 	.word	0x00000000
        /*0030*/ 	.short	0x0000
        /*0032*/ 	.short	0x0000
        /*0034*/ 	.byte	0x00, 0xf5, 0x21, 0x00


	//----- nvinfo : EIATTR_SPARSE_MMA_MASK
	.align		4
.L_35:
        /*0038*/ 	.byte	0x03, 0x50
        /*003a*/ 	.short	0x0000


	//----- nvinfo : EIATTR_MAXREG_COUNT
	.align		4
        /*003c*/ 	.byte	0x03, 0x1b
        /*003e*/ 	.short	0x00ff


	//----- nvinfo : EIATTR_MERCURY_ISA_VERSION
	.align		4
        /*0040*/ 	.byte	0x03, 0x5f
        /*0042*/ 	.short	0x0101


	//----- nvinfo : EIATTR_VRC_CTA_INIT_COUNT
	.align		4
        /*0044*/ 	.byte	0x02, 0x4a
	.zero		1
	.zero		1


	//----- nvinfo : EIATTR_EXIT_INSTR_OFFSETS
	.align		4
        /*0048*/ 	.byte	0x04, 0x1c
        /*004a*/ 	.short	(.L_37 - .L_36)


	//   ....[0]....
.L_36:
        /*004c*/ 	.word	0x00000040


	//   ....[1]....
        /*0050*/ 	.word	0x000007d0


	//----- nvinfo : EIATTR_CRS_STACK_SIZE
	.align		4
.L_37:
        /*0054*/ 	.byte	0x04, 0x1e
        /*0056*/ 	.short	(.L_39 - .L_38)
.L_38:
        /*0058*/ 	.word	0x00000000


	//----- nvinfo : EIATTR_CBANK_PARAM_SIZE
	.align		4
.L_39:
        /*005c*/ 	.byte	0x03, 0x19
        /*005e*/ 	.short	0x0018


	//----- nvinfo : EIATTR_PARAM_CBANK
	.align		4
        /*0060*/ 	.byte	0x04, 0x0a
        /*0062*/ 	.short	(.L_41 - .L_40)
	.align		4
.L_40:
        /*0064*/ 	.word	index@(.nv.constant0._Z11histoKernelPiiS_)
        /*0068*/ 	.short	0x0380
        /*006a*/ 	.short	0x0018


	//----- nvinfo : EIATTR_SW_WAR
	.align		4
.L_41:
        /*006c*/ 	.byte	0x04, 0x36
        /*006e*/ 	.short	(.L_43 - .L_42)
.L_42:
        /*0070*/ 	.word	0x00000008
.L_43:


//--------------------- .nv.callgraph             --------------------------
	.section	.nv.callgraph,"",@"SHT_CUDA_CALLGRAPH"
	.align	4
	.sectionentsize	8
	.align		4
        /*0000*/ 	.word	0x00000000
	.align		4
        /*0004*/ 	.word	0xffffffff
	.align		4
        /*0008*/ 	.word	0x00000000
	.align		4
        /*000c*/ 	.word	0xfffffffe
	.align		4
        /*0010*/ 	.word	0x00000000
	.align		4
        /*0014*/ 	.word	0xfffffffd
	.align		4
        /*0018*/ 	.word	0x00000000
	.align		4
        /*001c*/ 	.word	0xfffffffc


//--------------------- .text._Z12reduceKernelPiS_i --------------------------
	.section	.text._Z12reduceKernelPiS_i,"ax",@progbits
	.align	128
        .global         _Z12reduceKernelPiS_i
        .type           _Z12reduceKernelPiS_i,@function
        .size           _Z12reduceKernelPiS_i,(.L_x_18 - _Z12reduceKernelPiS_i)
        .other          _Z12reduceKernelPiS_i,@"STO_CUDA_ENTRY STV_DEFAULT"
_Z12reduceKernelPiS_i:
.text._Z12reduceKernelPiS_i:
[----:B------:R-:W-:Y:S08]  /*0000*/  LDC R1, c[0x0][0x37c] ;  /* 0x0000df00ff017b82 */ /* 0x000ff00000000800 */
[----:B------:R-:W0:Y:S02]  /*0010*/  LDC R0, c[0x0][0x390] ;  /* 0x0000e400ff007b82 */ /* 0x000e240000000800 */
[----:B0-----:R-:W-:-:S13]  /*0020*/  ISETP.GE.AND P0, PT, R0, 0x1, PT ;  /* 0x000000010000780c */ /* 0x001fda0003f06270 */
[----:B------:R-:W-:Y:S05]  /*0030*/  @!P0 EXIT ;  /* 0x000000000000894d */ /* 0x000fea0003800000 */
[----:B------:R-:W0:Y:S01]  /*0040*/  S2R R2, SR_TID.X ;  /* 0x0000000000027919 */ /* 0x000e220000002100 */
[----:B------:R-:W0:Y:S01]  /*0050*/  LDC.64 R18, c[0x0][0x388] ;  /* 0x0000e200ff127b82 */ /* 0x000e220000000a00 */
[----:B------:R-:W1:Y:S01]  /*0060*/  LDCU.64 UR4, c[0x0][0x358] ;  /* 0x00006b00ff0477ac */ /* 0x000e620008000a00 */
[----:B------:R-:W-:-:S06]  /*0070*/  ISETP.GE.U32.AND P1, PT, R0, 0x10, PT ;  /* 0x000000100000780c */ /* 0x000fcc0003f26070 */
[----:B------:R-:W2:Y:S01]  /*0080*/  LDC R5, c[0x0][0x360] ;  /* 0x0000d800ff057b82 */ /* 0x000ea20000000800 */
[----:B------:R-:W-:Y:S01]  /*0090*/  LOP3.LUT R4, R0, 0xf, RZ, 0xc0, !PT ;  /* 0x0000000f00047812 */ /* 0x000fe200078ec0ff */
[----:B------:R-:W-:-:S03]  /*00a0*/  HFMA2 R6, -RZ, RZ, 0, 0 ;  /* 0x00000000ff067431 */ /* 0x000fc600000001ff */
[----:B------:R-:W-:Y:S01]  /*00b0*/  ISETP.NE.AND P0, PT, R4, RZ, PT ;  /* 0x000000ff0400720c */ /* 0x000fe20003f05270 */
[----:B0-----:R-:W-:-:S05]  /*00c0*/  IMAD.WIDE.U32 R18, R2, 0x4, R18 ;  /* 0x0000000402127825 */ /* 0x001fca00078e0012 */
[----:B-1----:R0:W5:Y:S01]  /*00d0*/  LDG.E R29, desc[UR4][R18.64] ;  /* 0x00000004121d7981 */ /* 0x002162000c1e1900 */
[----:B------:R-:W-:Y:S06]  /*00e0*/  @!P1 BRA `(.L_x_0) ;  /* 0x0000000400989947 */ /* 0x000fec0003800000 */
[----:B------:R-:W-:Y:S01]  /*00f0*/  LOP3.LUT R6, R0, 0x7ffffff0, RZ, 0xc0, !PT ;  /* 0x7ffffff000067812 */ /* 0x000fe200078ec0ff */
[C-C-:B--2---:R-:W-:Y:S01]  /*0100*/  IMAD R8, R5.reuse, 0x2, R2.reuse ;  /* 0x0000000205087824 */ /* 0x144fe200078e0202 */
[CC--:B------:R-:W-:Y:S01]  /*0110*/  IADD3 R28, PT, PT, R5.reuse, R2.reuse, RZ ;  /* 0x00000002051c7210 */ /* 0x0c0fe20007ffe0ff */
[C-C-:B------:R-:W-:Y:S01]  /*0120*/  IMAD R10, R5.reuse, 0x3, R2.reuse ;  /* 0x00000003050a7824 */ /* 0x140fe200078e0202 */
[CC--:B------:R-:W-:Y:S01]  /*0130*/  LEA R12, R5.reuse, R2.reuse, 0x2 ;  /* 0x00000002050c7211 */ /* 0x0c0fe200078e10ff */
[C-C-:B------:R-:W-:Y:S01]  /*0140*/  IMAD R14, R5.reuse, 0x5, R2.reuse ;  /* 0x00000005050e7824 */ /* 0x140fe200078e0202 */
[C---:B------:R-:W-:Y:S01]  /*0150*/  LEA R9, R5.reuse, R2, 0x3 ;  /* 0x0000000205097211 */ /* 0x040fe200078e18ff */
[C-C-:B------:R-:W-:Y:S01]  /*0160*/  IMAD R16, R5.reuse, 0x6, R2.reuse ;  /* 0x0000000605107824 */ /* 0x140fe200078e0202 */
[----:B------:R-:W-:Y:S01]  /*0170*/  IADD3 R3, PT, PT, -R6, RZ, RZ ;  /* 0x000000ff06037210 */ /* 0x000fe20007ffe1ff */
[C-C-:B------:R-:W-:Y:S02]  /*0180*/  IMAD R7, R5.reuse, 0x7, R2.reuse ;  /* 0x0000000705077824 */ /* 0x140fe400078e0202 */
[----:B------:R-:W-:-:S02]  /*0190*/  IMAD R11, R5, 0x9, R2 ;  /* 0x00000009050b7824 */ /* 0x000fc400078e0202 */
[C-C-:B------:R-:W-:Y:S02]  /*01a0*/  IMAD R13, R5.reuse, 0xa, R2.reuse ;  /* 0x0000000a050d7824 */ /* 0x140fe400078e0202 */
[C-C-:B------:R-:W-:Y:S02]  /*01b0*/  IMAD R15, R5.reuse, 0xb, R2.reuse ;  /* 0x0000000b050f7824 */ /* 0x140fe400078e0202 */
[C-C-:B------:R-:W-:Y:S02]  /*01c0*/  IMAD R17, R5.reuse, 0xc, R2.reuse ;  /* 0x0000000c05117824 */ /* 0x140fe400078e0202 */
[C-C-:B------:R-:W-:Y:S02]  /*01d0*/  IMAD R24, R5.reuse, 0xd, R2.reuse ;  /* 0x0000000d05187824 */ /* 0x140fe400078e0202 */
[C-C-:B------:R-:W-:Y:S02]  /*01e0*/  IMAD R25, R5.reuse, 0xe, R2.reuse ;  /* 0x0000000e05197824 */ /* 0x140fe400078e0202 */
[----:B------:R-:W-:-:S02]  /*01f0*/  IMAD R26, R5, 0xf, R2 ;  /* 0x0000000f051a7824 */ /* 0x000fc400078e0202 */
[----:B------:R-:W-:-:S07]  /*0200*/  IMAD.MOV.U32 R27, RZ, RZ, R2 ;  /* 0x000000ffff1b7224 */ /* 0x000fce00078e0002 */
.L_x_1:
[----:B------:R-:W1:Y:S02]  /*0210*/  LDC.64 R20, c[0x0][0x380] ;  /* 0x0000e000ff147b82 */ /* 0x000e640000000a00 */
[----:B-1-3--:R-:W-:-:S06]  /*0220*/  IMAD.WIDE.U32 R22, R27, 0x4, R20 ;  /* 0x000000041b167825 */ /* 0x00afcc00078e0014 */
[----:B------:R-:W2:Y:S02]  /*0230*/  LDG.E R22, desc[UR4][R22.64] ;  /* 0x0000000416167981 */ /* 0x000ea4000c1e1900 */
[----:B--2--5:R-:W-:Y:S01]  /*0240*/  IADD3 R29, PT, PT, R22, R29, RZ ;  /* 0x0000001d161d7210 */ /* 0x024fe20007ffe0ff */
[----:B------:R-:W-:-:S04]  /*0250*/  IMAD.WIDE.U32 R22, R28, 0x4, R20 ;  /* 0x000000041c167825 */ /* 0x000fc800078e0014 */
[----:B------:R1:W-:Y:S04]  /*0260*/  STG.E desc[UR4][R18.64], R29 ;  /* 0x0000001d12007986 */ /* 0x0003e8000c101904 */
[----:B------:R-:W1:Y:S02]  /*0270*/  LDG.E R22, desc[UR4][R22.64] ;  /* 0x0000000416167981 */ /* 0x000e64000c1e1900 */
[----:B-1----:R-:W-:Y:S02]  /*0280*/  IMAD.IADD R29, R29, 0x1, R22 ;  /* 0x000000011d1d7824 */ /* 0x002fe400078e0216 */
[----:B------:R-:W-:-:S03]  /*0290*/  IMAD.WIDE.U32 R22, R8, 0x4, R20 ;  /* 0x0000000408167825 */ /* 0x000fc600078e0014 */
[----:B------:R1:W-:Y:S04]  /*02a0*/  STG.E desc[UR4][R18.64], R29 ;  /* 0x0000001d12007986 */ /* 0x0003e8000c101904 */
[----:B------:R-:W1:Y:S02]  /*02b0*/  LDG.E R22, desc[UR4][R22.64] ;  /* 0x0000000416167981 */ /* 0x000e64000c1e1900 */
[----:B-1----:R-:W-:Y:S01]  /*02c0*/  IADD3 R29, PT, PT, R29, R22, RZ ;  /* 0x000000161d1d7210 */ /* 0x002fe20007ffe0ff */
[----:B------:R-:W-:-:S04]  /*02d0*/  IMAD.WIDE.U32 R22, R10, 0x4, R20 ;  /* 0x000000040a167825 */ /* 0x000fc800078e0014 */
[----:B------:R1:W-:Y:S04]  /*02e0*/  STG.E desc[UR4][R18.64], R29 ;  /* 0x0000001d12007986 */ /* 0x0003e8000c101904 */
[----:B------:R-:W1:Y:S02]  /*02f0*/  LDG.E R22, desc[UR4][R22.64] ;  /* 0x0000000416167981 */ /* 0x000e64000c1e1900 */
[----:B-1----:R-:W-:Y:S01]  /*0300*/  IADD3 R29, PT, PT, R29, R22, RZ ;  /* 0x000000161d1d7210 */ /* 0x002fe20007ffe0ff */
        /* <DEDUP_REMOVED lines=42> */
[----:B------:R-:W2:Y:S01]  /*05b0*/  LDG.E R22, desc[UR4][R22.64] ;  /* 0x0000000416167981 */ /* 0x000ea2000c1e1900 */
[----:B------:R-:W-:Y:S01]  /*05c0*/  IMAD.WIDE.U32 R20, R26, 0x4, R20 ;  /* 0x000000041a147825 */ /* 0x000fe200078e0014 */
[----:B------:R-:W-:Y:S02]  /*05d0*/  IADD3 R3, PT, PT, R3, 0x10, RZ ;  /* 0x0000001003037810 */ /* 0x000fe40007ffe0ff */
[----:B--2---:R-:W-:-:S05]  /*05e0*/  IADD3 R23, PT, PT, R29, R22, RZ ;  /* 0x000000161d177210 */ /* 0x004fca0007ffe0ff */
[----:B------:R3:W-:Y:S04]  /*05f0*/  STG.E desc[UR4][R18.64], R23 ;  /* 0x0000001712007986 */ /* 0x0007e8000c101904 */
[----:B------:R-:W1:Y:S01]  /*0600*/  LDG.E R20, desc[UR4][R20.64] ;  /* 0x0000000414147981 */ /* 0x000e62000c1e1900 */
[----:B------:R-:W-:Y:S01]  /*0610*/  ISETP.NE.AND P1, PT, R3, RZ, PT ;  /* 0x000000ff0300720c */ /* 0x000fe20003f25270 */
[C---:B------:R-:W-:Y:S01]  /*0620*/  IMAD R27, R5.reuse, 0x10, R27 ;  /* 0x00000010051b7824 */ /* 0x040fe200078e021b */
[C---:B------:R-:W-:Y:S01]  /*0630*/  LEA R28, R5.reuse, R28, 0x4 ;  /* 0x0000001c051c7211 */ /* 0x040fe200078e20ff */
[C---:B------:R-:W-:Y:S01]  /*0640*/  IMAD R12, R5.reuse, 0x10, R12 ;  /* 0x00000010050c7824 */ /* 0x040fe200078e020c */
[C---:B------:R-:W-:Y:S01]  /*0650*/  LEA R8, R5.reuse, R8, 0x4 ;  /* 0x0000000805087211 */ /* 0x040fe200078e20ff */
[C---:B------:R-:W-:Y:S01]  /*0660*/  IMAD R9, R5.reuse, 0x10, R9 ;  /* 0x0000001005097824 */ /* 0x040fe200078e0209 */
[C---:B------:R-:W-:Y:S01]  /*0670*/  LEA R10, R5.reuse, R10, 0x4 ;  /* 0x0000000a050a7211 */ /* 0x040fe200078e20ff */
[C---:B------:R-:W-:Y:S01]  /*0680*/  IMAD R17, R5.reuse, 0x10, R17 ;  /* 0x0000001005117824 */ /* 0x040fe200078e0211 */
[----:B------:R-:W-:-:S02]  /*0690*/  LEA R14, R5, R14, 0x4 ;  /* 0x0000000e050e7211 */ /* 0x000fc400078e20ff */
[C---:B------:R-:W-:Y:S02]  /*06a0*/  LEA R16, R5.reuse, R16, 0x4 ;  /* 0x0000001005107211 */ /* 0x040fe400078e20ff */
[C---:B------:R-:W-:Y:S02]  /*06b0*/  LEA R7, R5.reuse, R7, 0x4 ;  /* 0x0000000705077211 */ /* 0x040fe400078e20ff */
[C---:B------:R-:W-:Y:S02]  /*06c0*/  LEA R11, R5.reuse, R11, 0x4 ;  /* 0x0000000b050b7211 */ /* 0x040fe400078e20ff */
[C---:B------:R-:W-:Y:S02]  /*06d0*/  LEA R13, R5.reuse, R13, 0x4 ;  /* 0x0000000d050d7211 */ /* 0x040fe400078e20ff */
[C---:B------:R-:W-:Y:S02]  /*06e0*/  LEA R15, R5.reuse, R15, 0x4 ;  /* 0x0000000f050f7211 */ /* 0x040fe400078e20ff */
[----:B------:R-:W-:-:S02]  /*06f0*/  LEA R24, R5, R24, 0x4 ;  /* 0x0000001805187211 */ /* 0x000fc400078e20ff */
[C---:B------:R-:W-:Y:S02]  /*0700*/  LEA R25, R5.reuse, R25, 0x4 ;  /* 0x0000001905197211 */ /* 0x040fe400078e20ff */
[----:B------:R-:W-:Y:S02]  /*0710*/  LEA R26, R5, R26, 0x4 ;  /* 0x0000001a051a7211 */ /* 0x000fe400078e20ff */
[----:B-1----:R-:W-:-:S05]  /*0720*/  IADD3 R29, PT, PT, R23, R20, RZ ;  /* 0x00000014171d7210 */ /* 0x002fca0007ffe0ff */
[----:B------:R3:W-:Y:S01]  /*0730*/  STG.E desc[UR4][R18.64], R29 ;  /* 0x0000001d12007986 */ /* 0x0007e2000c101904 */
[----:B------:R-:W-:Y:S05]  /*0740*/  @P1 BRA `(.L_x_1) ;  /* 0xfffffff800b01947 */ /* 0x000fea000383ffff */
.L_x_0:
[----:B------:R-:W-:Y:S05]  /*0750*/  @!P0 EXIT ;  /* 0x000000000000894d */ /* 0x000fea0003800000 */
[----:B------:R-:W-:Y:S02]  /*0760*/  ISETP.GE.U32.AND P0, PT, R4, 0x8, PT ;  /* 0x000000080400780c */ /* 0x000fe40003f06070 */
[----:B------:R-:W-:-:S04]  /*0770*/  LOP3.LUT R7, R0, 0x7, RZ, 0xc0, !PT ;  /* 0x0000000700077812 */ /* 0x000fc800078ec0ff */
[----:B------:R-:W-:-:S07]  /*0780*/  ISETP.NE.AND P1, PT, R7, RZ, PT ;  /* 0x000000ff0700720c */ /* 0x000fce0003f25270 */
[----:B------:R-:W-:Y:S06]  /*0790*/  @!P0 BRA `(.L_x_2) ;  /* 0x0000000000a88947 */ /* 0x000fec0003800000 */
[----:B------:R-:W1:Y:S01]  /*07a0*/  LDC.64 R8, c[0x0][0x380] ;  /* 0x0000e000ff087b82 */ /* 0x000e620000000a00 */
[----:B--2---:R-:W-:-:S04]  /*07b0*/  IMAD R3, R6, R5, R2 ;  /* 0x0000000506037224 */ /* 0x004fc800078e0202 */
[----:B-1----:R-:W-:-:S06]  /*07c0*/  IMAD.WIDE.U32 R10, R3, 0x4, R8 ;  /* 0x00000004030a7825 */ /* 0x002fcc00078e0008 */
[----:B------:R-:W3:Y:S01]  /*07d0*/  LDG.E R10, desc[UR4][R10.64] ;  /* 0x000000040a0a7981 */ /* 0x000ee2000c1e1900 */
[----:B------:R-:W-:-:S04]  /*07e0*/  IMAD.IADD R3, R3, 0x1, R5 ;  /* 0x0000000103037824 */ /* 0x000fc800078e0205 */
[----:B------:R-:W-:Y:S01]  /*07f0*/  IMAD.WIDE.U32 R12, R3, 0x4, R8 ;  /* 0x00000004030c7825 */ /* 0x000fe200078e0008 */
[----:B---3-5:R-:W-:-:S05]  /*0800*/  IADD3 R29, PT, PT, R29, R10, RZ ;  /* 0x0000000a1d1d7210 */ /* 0x028fca0007ffe0ff */
[----:B------:R-:W-:Y:S04]  /*0810*/  STG.E desc[UR4][R18.64], R29 ;  /* 0x0000001d12007986 */ /* 0x000fe8000c101904 */
[----:B------:R-:W2:Y:S01]  /*0820*/  LDG.E R12, desc[UR4][R12.64] ;  /* 0x000000040c0c7981 */ /* 0x000ea2000c1e1900 */
[----:B------:R-:W-:-:S05]  /*0830*/  IADD3 R4, PT, PT, R3, R5, RZ ;  /* 0x0000000503047210 */ /* 0x000fca0007ffe0ff */
[----:B------:R-:W-:Y:S01]  /*0840*/  IMAD.WIDE.U32 R14, R4, 0x4, R8 ;  /* 0x00000004040e7825 */ /* 0x000fe200078e0008 */
[----:B--2---:R-:W-:-:S05]  /*0850*/  IADD3 R3, PT, PT, R29, R12, RZ ;  /* 0x0000000c1d037210 */ /* 0x004fca0007ffe0ff */
[----:B------:R1:W-:Y:S04]  /*0860*/  STG.E desc[UR4][R18.64], R3 ;  /* 0x0000000312007986 */ /* 0x0003e8000c101904 */
[----:B------:R-:W2:Y:S01]  /*0870*/  LDG.E R14, desc[UR4][R14.64] ;  /* 0x000000040e0e7981 */ /* 0x000ea2000c1e1900 */
[----:B------:R-:W-:-:S04]  /*0880*/  IMAD.IADD R4, R4, 0x1, R5 ;  /* 0x0000000104047824 */ /* 0x000fc800078e0205 */
[----:B------:R-:W-:Y:S01]  /*0890*/  IMAD.WIDE.U32 R10, R4, 0x4, R8 ;  /* 0x00000004040a7825 */ /* 0x000fe200078e0008 */
[----:B--2---:R-:W-:-:S05]  /*08a0*/  IADD3 R17, PT, PT, R3, R14, RZ ;  /* 0x0000000e03117210 */ /* 0x004fca0007ffe0ff */
[----:B------:R2:W-:Y:S04]  /*08b0*/  STG.E desc[UR4][R18.64], R17 ;  /* 0x0000001112007986 */ /* 0x0005e8000c101904 */
[----:B------:R-:W3:Y:S01]  /*08c0*/  LDG.E R10, desc[UR4][R10.64] ;  /* 0x000000040a0a7981 */ /* 0x000ee2000c1e1900 */
[----:B------:R-:W-:-:S05]  /*08d0*/  IADD3 R4, PT, PT, R4, R5, RZ ;  /* 0x0000000504047210 */ /* 0x000fca0007ffe0ff */
[----:B------:R-:W-:Y:S01]  /*08e0*/  IMAD.WIDE.U32 R12, R4, 0x4, R8 ;  /* 0x00000004040c7825 */ /* 0x000fe200078e0008 */
[----:B---3--:R-:W-:-:S05]  /*08f0*/  IADD3 R21, PT, PT, R17, R10, RZ ;  /* 0x0000000a11157210 */ /* 0x008fca0007ffe0ff */
[----:B------:R3:W-:Y:S04]  /*0900*/  STG.E desc[UR4][R18.64], R21 ;  /* 0x0000001512007986 */ /* 0x0007e8000c101904 */
[----:B------:R-:W1:Y:S01]  /*0910*/  LDG.E R12, desc[UR4][R12.64] ;  /* 0x000000040c0c7981 */ /* 0x000e62000c1e1900 */
[----:B------:R-:W-:-:S04]  /*0920*/  IMAD.IADD R4, R4, 0x1, R5 ;  /* 0x0000000104047824 */ /* 0x000fc800078e0205 */
[----:B------:R-:W-:Y:S01]  /*0930*/  IMAD.WIDE.U32 R14, R4, 0x4, R8 ;  /* 0x00000004040e7825 */ /* 0x000fe200078e0008 */
[----:B-1----:R-:W-:-:S05]  /*0940*/  IADD3 R3, PT, PT, R21, R12, RZ ;  /* 0x0000000c15037210 */ /* 0x002fca0007ffe0ff */
[----:B------:R1:W-:Y:S04]  /*0950*/  STG.E desc[UR4][R18.64], R3 ;  /* 0x0000000312007986 */ /* 0x0003e8000c101904 */
[----:B------:R-:W2:Y:S01]  /*0960*/  LDG.E R14, desc[UR4][R14.64] ;  /* 0x000000040e0e7981 */ /* 0x000ea2000c1e1900 */
[----:B------:R-:W-:-:S05]  /*0970*/  IADD3 R4, PT, PT, R4, R5, RZ ;  /* 0x0000000504047210 */ /* 0x000fca0007ffe0ff */
[----:B------:R-:W-:Y:S01]  /*0980*/  IMAD.WIDE.U32 R10, R4, 0x4, R8 ;  /* 0x00000004040a7825 */ /* 0x000fe200078e0008 */
[----:B--2---:R-:W-:-:S05]  /*0990*/  IADD3 R17, PT, PT, R3, R14, RZ ;  /* 0x0000000e03117210 */ /* 0x004fca0007ffe0ff */
[----:B------:R1:W-:Y:S04]  /*09a0*/  STG.E desc[UR4][R18.64], R17 ;  /* 0x0000001112007986 */ /* 0x0003e8000c101904 */
[----:B------:R-:W2:Y:S01]  /*09b0*/  LDG.E R10, desc[UR4][R10.64] ;  /* 0x000000040a0a7981 */ /* 0x000ea2000c1e1900 */
[----:B---3--:R-:W-:-:S04]  /*09c0*/  IMAD.IADD R21, R4, 0x1, R5 ;  /* 0x0000000104157824 */ /* 0x008fc800078e0205 */
[----:B------:R-:W-:Y:S01]  /*09d0*/  IMAD.WIDE.U32 R8, R21, 0x4, R8 ;  /* 0x0000000415087825 */ /* 0x000fe200078e0008 */
[----:B--2---:R-:W-:-:S05]  /*09e0*/  IADD3 R13, PT, PT, R17, R10, RZ ;  /* 0x0000000a110d7210 */ /* 0x004fca0007ffe0ff */
[----:B------:R1:W-:Y:S04]  /*09f0*/  STG.E desc[UR4][R18.64], R13 ;  /* 0x0000000d12007986 */ /* 0x0003e8000c101904 */
[----:B------:R-:W2:Y:S01]  /*0a00*/  LDG.E R8, desc[UR4][R8.64] ;  /* 0x0000000408087981 */ /* 0x000ea2000c1e1900 */
[----:B------:R-:W-:Y:S02]  /*0a10*/  IADD3 R6, PT, PT, R6, 0x8, RZ ;  /* 0x0000000806067810 */ /* 0x000fe40007ffe0ff */
[----:B--2---:R-:W-:-:S05]  /*0a20*/  IADD3 R29, PT, PT, R13, R8, RZ ;  /* 0x000000080d1d7210 */ /* 0x004fca0007ffe0ff */
[----:B------:R1:W-:Y:S02]  /*0a30*/  STG.E desc[UR4][R18.64], R29 ;  /* 0x0000001d12007986 */ /* 0x0003e4000c101904 */
.L_x_2:
[----:B------:R-:W-:Y:S05]  /*0a40*/  @!P1 EXIT ;  /* 0x000000000000994d */ /* 0x000fea0003800000 */
[----:B------:R-:W-:Y:S02]  /*0a50*/  ISETP.GE.U32.AND P0, PT, R7, 0x4, PT ;  /* 0x000000040700780c */ /* 0x000fe40003f06070 */
[----:B------:R-:W-:-:S04]  /*0a60*/  LOP3.LUT R0, R0, 0x3, RZ, 0xc0, !PT ;  /* 0x0000000300007812 */ /* 0x000fc800078ec0ff */
[----:B------:R-:W-:-:S07]  /*0a70*/  ISETP.NE.AND P1, PT, R0, RZ, PT ;  /* 0x000000ff0000720c */ /* 0x000fce0003f25270 */
[----:B------:R-:W-:Y:S06]  /*0a80*/  @!P0 BRA `(.L_x_3) ;  /* 0x0000000000588947 */ /* 0x000fec0003800000 */
[----:B------:R-:W4:Y:S01]  /*0a90*/  LDC.64 R8, c[0x0][0x380] ;  /* 0x0000e000ff087b82 */ /* 0x000f220000000a00 */
[----:B-12---:R-:W-:-:S04]  /*0aa0*/  IMAD R3, R6, R5, R2 ;  /* 0x0000000506037224 */ /* 0x006fc800078e0202 */
[----:B----4-:R-:W-:-:S06]  /*0ab0*/  IMAD.WIDE.U32 R10, R3, 0x4, R8 ;  /* 0x00000004030a7825 */ /* 0x010fcc00078e0008 */
[----:B------:R-:W3:Y:S01]  /*0ac0*/  LDG.E R10, desc[UR4][R10.64] ;  /* 0x000000040a0a7981 */ /* 0x000ee2000c1e1900 */
[----:B------:R-:W-:-:S04]  /*0ad0*/  IMAD.IADD R3, R3, 0x1, R5 ;  /* 0x0000000103037824 */ /* 0x000fc800078e0205 */
[----:B------:R-:W-:Y:S01]  /*0ae0*/  IMAD.WIDE.U32 R12, R3, 0x4, R8 ;  /* 0x00000004030c7825 */ /* 0x000fe200078e0008 */
[----:B---3-5:R-:W-:-:S05]  /*0af0*/  IADD3 R29, PT, PT, R29, R10, RZ ;  /* 0x0000000a1d1d7210 */ /* 0x028fca0007ffe0ff */
[----:B------:R1:W-:Y:S04]  /*0b00*/  STG.E desc[UR4][R18.64], R29 ;  /* 0x0000001d12007986 */ /* 0x0003e8000c101904 */
        /* <DEDUP_REMOVED lines=10> */
[----:B------:R-:W1:Y:S01]  /*0bb0*/  LDG.E R8, desc[UR4][R8.64] ;  /* 0x0000000408087981 */ /* 0x000e62000c1e1900 */
[----:B------:R-:W-:Y:S02]  /*0bc0*/  IADD3 R6, PT, PT, R6, 0x4, RZ ;  /* 0x0000000406067810 */ /* 0x000fe40007ffe0ff */
[----:B-1----:R-:W-:-:S05]  /*0bd0*/  IADD3 R29, PT, PT, R7, R8, RZ ;  /* 0x00000008071d7210 */ /* 0x002fca0007ffe0ff */
[----:B------:R4:W-:Y:S02]  /*0be0*/  STG.E desc[UR4][R18.64], R29 ;  /* 0x0000001d12007986 */ /* 0x0009e4000c101904 */
.L_x_3:
[----:B------:R-:W-:Y:S05]  /*0bf0*/  @!P1 EXIT ;  /* 0x000000000000994d */ /* 0x000fea0003800000 */
[----:B------:R-:W0:Y:S01]  /*0c00*/  LDC.64 R8, c[0x0][0x380] ;  /* 0x0000e000ff087b82 */ /* 0x000e220000000a00 */
[----:B--2---:R-:W-:Y:S02]  /*0c10*/  IMAD R6, R5, R6, R2 ;  /* 0x0000000605067224 */ /* 0x004fe400078e0202 */
[----:B------:R-:W-:-:S07]  /*0c20*/  IMAD.MOV R0, RZ, RZ, -R0 ;  /* 0x000000ffff007224 */ /* 0x000fce00078e0a00 */
.L_x_4:
[----:B01--4-:R-:W-:-:S06]  /*0c30*/  IMAD.WIDE.U32 R2, R6, 0x4, R8 ;  /* 0x0000000406027825 */ /* 0x013fcc00078e0008 */
[----:B------:R-:W3:Y:S01]  /*0c40*/  LDG.E R2, desc[UR4][R2.64] ;  /* 0x0000000402027981 */ /* 0x000ee2000c1e1900 */
[----:B------:R-:W-:Y:S02]  /*0c50*/  IADD3 R0, PT, PT, R0, 0x1, RZ ;  /* 0x0000000100007810 */ /* 0x000fe40007ffe0ff */
[----:B------:R-:W-:Y:S02]  /*0c60*/  IADD3 R6, PT, PT, R5, R6, RZ ;  /* 0x0000000605067210 */ /* 0x000fe40007ffe0ff */
[----:B------:R-:W-:Y:S02]  /*0c70*/  ISETP.NE.AND P0, PT, R0, RZ, PT ;  /* 0x000000ff0000720c */ /* 0x000fe40003f05270 */
[----:B--23-5:R-:W-:-:S05]  /*0c80*/  IADD3 R29, PT, PT, R2, R29, RZ ;  /* 0x0000001d021d7210 */ /* 0x02cfca0007ffe0ff */
[----:B------:R2:W-:Y:S06]  /*0c90*/  STG.E desc[UR4][R18.64], R29 ;  /* 0x0000001d12007986 */ /* 0x0005ec000c101904 */
[----:B------:R-:W-:Y:S05]  /*0ca0*/  @P0 BRA `(.L_x_4) ;  /* 0xfffffffc00e00947 */ /* 0x000fea000383ffff */
[----:B------:R-:W-:Y:S05]  /*0cb0*/  EXIT ;  /* 0x000000000000794d */ /* 0x000fea0003800000 */
.L_x_5:
[----:B------:R-:W-:-:S00]  /*0cc0*/  BRA `(.L_x_5) ;  /* 0xfffffffc00fc7947 */ /* 0x000fc0000383ffff */
[----:B------:R-:W-:-:S00]  /*0cd0*/  NOP ;  /* 0x0000000000007918 */ /* 0x000fc00000000000 */
        /* <DEDUP_REMOVED lines=10> */
.L_x_18:


//--------------------- .text._Z11histoKernelPiiS_ --------------------------
	.section	.text._Z11histoKernelPiiS_,"ax",@progbits
	.align	128
        .global         _Z11histoKernelPiiS_
        .type           _Z11histoKernelPiiS_,@function
        .size           _Z11histoKernelPiiS_,(.L_x_17 - _Z11histoKernelPiiS_)
        .other          _Z11histoKernelPiiS_,@"STO_CUDA_ENTRY STV_DEFAULT"
_Z11histoKernelPiiS_:
.text._Z11histoKernelPiiS_:
[----:B------:R-:W-:Y:S01]  /*0000*/  LDC R1, c[0x0][0x37c] ;  /* 0x0000df00ff017b82 */ /* 0x000fe20000000800 */
[----:B------:R-:W0:Y:S01]  /*0010*/  S2R R5, SR_CTAID.X ;  /* 0x0000000000057919 */ /* 0x000e220000002500 */
[----:B------:R-:W0:Y:S02]  /*0020*/  LDCU UR5, c[0x0][0x360] ;  /* 0x00006c00ff0577ac */ /* 0x000e240008000800 */
[----:B0-----:R-:W-:-:S13]  /*0030*/  ISETP.GE.U32.AND P0, PT, R5, UR5, PT ;  /* 0x0000000505007c0c */ /* 0x001fda000bf06070 */
[----:B------:R-:W-:Y:S05]  /*0040*/  @P0 EXIT ;  /* 0x000000000000094d */ /* 0x000fea0003800000 */
[----:B------:R-:W0:Y:S01]  /*0050*/  I2F.U32.RP R4, UR5 ;  /* 0x0000000500047d06 */ /* 0x000e220008209000 */
[----:B------:R-:W1:Y:S01]  /*0060*/  LDC R9, c[0x0][0x388] ;  /* 0x0000e200ff097b82 */ /* 0x000e620000000800 */
[----:B------:R-:W-:Y:S01]  /*0070*/  ISETP.NE.U32.AND P2, PT, RZ, UR5, PT ;  /* 0x00000005ff007c0c */ /* 0x000fe2000bf45070 */
[----:B------:R-:W2:Y:S01]  /*0080*/  LDCU.64 UR6, c[0x0][0x358] ;  /* 0x00006b00ff0677ac */ /* 0x000ea20008000a00 */
[----:B------:R-:W-:Y:S01]  /*0090*/  MOV R8, 0x1d0 ;  /* 0x000001d000087802 */ /* 0x000fe20000000f00 */
[----:B------:R-:W-:-:S03]  /*00a0*/  ULOP3.LUT UR4, UR5, 0xffff, URZ, 0xc0, !UPT ;  /* 0x0000ffff05047892 */ /* 0x000fc6000f8ec0ff */
[----:B0-----:R-:W0:Y:S02]  /*00b0*/  MUFU.RCP R4, R4 ;  /* 0x0000000400047308 */ /* 0x001e240000001000 */
[----:B0-----:R-:W-:Y:S02]  /*00c0*/  VIADD R2, R4, 0xffffffe ;  /* 0x0ffffffe04027836 */ /* 0x001fe40000000000 */
[----:B------:R-:W-:-:S04]  /*00d0*/  IMAD.MOV.U32 R4, RZ, RZ, R5 ;  /* 0x000000ffff047224 */ /* 0x000fc800078e0005 */
[----:B------:R0:W3:Y:S02]  /*00e0*/  F2I.FTZ.U32.TRUNC.NTZ R3, R2 ;  /* 0x0000000200037305 */ /* 0x0000e4000021f000 */
[----:B0-----:R-:W-:Y:S02]  /*00f0*/  IMAD.MOV.U32 R2, RZ, RZ, RZ ;  /* 0x000000ffff027224 */ /* 0x001fe400078e00ff */
[----:B---3--:R-:W-:-:S04]  /*0100*/  IMAD.MOV R7, RZ, RZ, -R3 ;  /* 0x000000ffff077224 */ /* 0x008fc800078e0a03 */
[----:B------:R-:W-:-:S04]  /*0110*/  IMAD R7, R7, UR5, RZ ;  /* 0x0000000507077c24 */ /* 0x000fc8000f8e02ff */
[----:B------:R-:W-:-:S06]  /*0120*/  IMAD.HI.U32 R0, R3, R7, R2 ;  /* 0x0000000703007227 */ /* 0x000fcc00078e0002 */
[----:B-1----:R-:W-:-:S04]  /*0130*/  IMAD.HI.U32 R0, R0, R9, RZ ;  /* 0x0000000900007227 */ /* 0x002fc800078e00ff */
[----:B------:R-:W-:-:S04]  /*0140*/  IMAD.MOV R6, RZ, RZ, -R0 ;  /* 0x000000ffff067224 */ /* 0x000fc800078e0a00 */
[----:B------:R-:W-:-:S05]  /*0150*/  IMAD R3, R6, UR5, R9 ;  /* 0x0000000506037c24 */ /* 0x000fca000f8e0209 */
[----:B------:R-:W-:-:S13]  /*0160*/  ISETP.GE.U32.AND P0, PT, R3, UR5, PT ;  /* 0x0000000503007c0c */ /* 0x000fda000bf06070 */
[----:B------:R-:W-:Y:S01]  /*0170*/  @P0 IADD3 R3, PT, PT, R3, -UR5, RZ ;  /* 0x8000000503030c10 */ /* 0x000fe2000fffe0ff */
[----:B------:R-:W-:-:S03]  /*0180*/  @P0 VIADD R0, R0, 0x1 ;  /* 0x0000000100000836 */ /* 0x000fc60000000000 */
[----:B------:R-:W-:-:S13]  /*0190*/  ISETP.GE.U32.AND P1, PT, R3, UR5, PT ;  /* 0x0000000503007c0c */ /* 0x000fda000bf26070 */
[----:B------:R-:W-:Y:S01]  /*01a0*/  @P1 VIADD R0, R0, 0x1 ;  /* 0x0000000100001836 */ /* 0x000fe20000000000 */
[----:B--2---:R-:W-:-:S07]  /*01b0*/  @!P2 LOP3.LUT R0, RZ, UR5, RZ, 0x33, !PT ;  /* 0x00000005ff00ac12 */ /* 0x004fce000f8e33ff */
[----:B------:R-:W-:Y:S05]  /*01c0*/  CALL.REL.NOINC `($__internal_0_$__cuda_sm20_div_u16) ;  /* 0x0000000400847944 */ /* 0x000fea0003c00000 */
[----:B------:R-:W0:Y:S01]  /*01d0*/  S2R R9, SR_TID.X ;  /* 0x0000000000097919 */ /* 0x000e220000002100 */
[----:B------:R-:W1:Y:S01]  /*01e0*/  LDC.64 R2, c[0x0][0x390] ;  /* 0x0000e400ff027b82 */ /* 0x000e620000000a00 */
[----:B------:R-:W-:-:S07]  /*01f0*/  LOP3.LUT R7, R7, 0xffff, RZ, 0xc0, !PT ;  /* 0x0000ffff07077812 */ /* 0x000fce00078ec0ff */
[----:B------:R-:W2:Y:S01]  /*0200*/  LDC R5, c[0x0][0x370] ;  /* 0x0000dc00ff057b82 */ /* 0x000ea20000000800 */
[----:B0-----:R-:W-:Y:S02]  /*0210*/  IMAD R6, R7, R9, RZ ;  /* 0x0000000907067224 */ /* 0x001fe400078e02ff */
[----:B------:R-:W-:-:S03]  /*0220*/  IMAD R9, R4, UR5, R9 ;  /* 0x0000000504097c24 */ /* 0x000fc6000f8e0209 */
[----:B------:R-:W-:Y:S01]  /*0230*/  IADD3 R7, PT, PT, R7, R6, RZ ;  /* 0x0000000607077210 */ /* 0x000fe20007ffe0ff */
[----:B-1----:R-:W-:-:S07]  /*0240*/  IMAD.WIDE.U32 R2, R9, 0x4, R2 ;  /* 0x0000000409027825 */ /* 0x002fce00078e0002 */
.L_x_15:
[----:B------:R-:W-:Y:S01]  /*0250*/  ISETP.GE.AND P0, PT, R0, 0x1, PT ;  /* 0x000000010000780c */ /* 0x000fe20003f06270 */
[--C-:B0-----:R-:W-:Y:S02]  /*0260*/  IMAD.MOV.U32 R9, RZ, RZ, R4.reuse ;  /* 0x000000ffff097224 */ /* 0x101fe400078e0004 */
[----:B--2---:R-:W-:-:S05]  /*0270*/  IMAD.IADD R4, R5, 0x1, R4 ;  /* 0x0000000105047824 */ /* 0x004fca00078e0204 */
[----:B------:R-:W-:-:S05]  /*0280*/  ISETP.GE.U32.AND P1, PT, R4, UR5, PT ;  /* 0x0000000504007c0c */ /* 0x000fca000bf26070 */
[----:B------:R-:W-:Y:S08]  /*0290*/  @!P0 BRA `(.L_x_6) ;  /* 0x0000000400488947 */ /* 0x000ff00003800000 */
[C---:B------:R-:W-:Y:S01]  /*02a0*/  ISETP.GT.AND P2, PT, R0.reuse, 0x3, PT ;  /* 0x000000030000780c */ /* 0x040fe20003f44270 */
[----:B------:R-:W-:Y:S01]  /*02b0*/  IMAD R11, R0, R9, RZ ;  /* 0x00000009000b7224 */ /* 0x000fe200078e02ff */
[----:B------:R-:W-:-:S03]  /*02c0*/  PLOP3.LUT P0, PT, PT, PT, PT, 0x80, 0x8 ;  /* 0x000000000008781c */ /* 0x000fc60003f0f070 */
[----:B------:R-:W-:-:S08]  /*02d0*/  IMAD.IADD R10, R0, 0x1, R11 ;  /* 0x00000001000a7824 */ /* 0x000fd000078e020b */
[----:B------:R-:W-:Y:S05]  /*02e0*/  @!P2 BRA `(.L_x_7) ;  /* 0x0000000000a0a947 */ /* 0x000fea0003800000 */
[----:B------:R-:W0:Y:S01]  /*02f0*/  LDC.64 R8, c[0x0][0x380] ;  /* 0x0000e000ff087b82 */ /* 0x000e220000000a00 */
[----:B------:R-:W-:Y:S02]  /*0300*/  PLOP3.LUT P0, PT, PT, PT, PT, 0x8, 0x80 ;  /* 0x000000000080781c */ /* 0x000fe40003f0e170 */
[----:B------:R-:W-:-:S11]  /*0310*/  IADD3 R12, PT, PT, R10, -0x3, RZ ;  /* 0xfffffffd0a0c7810 */ /* 0x000fd60007ffe0ff */
.L_x_10:
[----:B0-----:R-:W-:-:S06]  /*0320*/  IMAD.WIDE R14, R11, 0x4, R8 ;  /* 0x000000040b0e7825 */ /* 0x001fcc00078e0208 */
[----:B------:R-:W2:Y:S02]  /*0330*/  LDG.E R14, desc[UR6][R14.64] ;  /* 0x000000060e0e7981 */ /* 0x000ea4000c1e1900 */
[----:B--2---:R-:W-:-:S04]  /*0340*/  ISETP.GE.U32.AND P2, PT, R14, R7, PT ;  /* 0x000000070e00720c */ /* 0x004fc80003f46070 */
[----:B------:R-:W-:-:S13]  /*0350*/  ISETP.LT.U32.OR P2, PT, R14, R6, P2 ;  /* 0x000000060e00720c */ /* 0x000fda0001741470 */
[----:B------:R-:W2:Y:S01]  /*0360*/  @!P2 LDG.E R13, desc[UR6][R2.64] ;  /* 0x00000006020da981 */ /* 0x000ea2000c1e1900 */
[----:B------:R-:W-:-:S04]  /*0370*/  VIADD R17, R11, 0x1 ;  /* 0x000000010b117836 */ /* 0x000fc80000000000 */
[----:B------:R-:W-:-:S04]  /*0380*/  IMAD.WIDE R16, R17, 0x4, R8 ;  /* 0x0000000411107825 */ /* 0x000fc800078e0208 */
[----:B--2---:R-:W-:-:S05]  /*0390*/  @!P2 VIADD R13, R13, 0x1 ;  /* 0x000000010d0da836 */ /* 0x004fca0000000000 */
[----:B------:R0:W-:Y:S04]  /*03a0*/  @!P2 STG.E desc[UR6][R2.64], R13 ;  /* 0x0000000d0200a986 */ /* 0x0001e8000c101906 */
[----:B------:R-:W2:Y:S02]  /*03b0*/  LDG.E R16, desc[UR6][R16.64] ;  /* 0x0000000610107981 */ /* 0x000ea4000c1e1900 */
[----:B--2---:R-:W-:-:S04]  /*03c0*/  ISETP.GE.U32.AND P2, PT, R16, R7, PT ;  /* 0x000000071000720c */ /* 0x004fc80003f46070 */
[----:B------:R-:W-:-:S13]  /*03d0*/  ISETP.LT.U32.OR P2, PT, R16, R6, P2 ;  /* 0x000000061000720c */ /* 0x000fda0001741470 */
[----:B------:R-:W2:Y:S01]  /*03e0*/  @!P2 LDG.E R19, desc[UR6][R2.64] ;  /* 0x000000060213a981 */ /* 0x000ea2000c1e1900 */
[----:B------:R-:W-:-:S04]  /*03f0*/  VIADD R15, R11, 0x2 ;  /* 0x000000020b0f7836 */ /* 0x000fc80000000000 */
[----:B------:R-:W-:Y:S01]  /*0400*/  IMAD.WIDE R14, R15, 0x4, R8 ;  /* 0x000000040f0e7825 */ /* 0x000fe200078e0208 */
[----:B--2---:R-:W-:-:S05]  /*0410*/  @!P2 IADD3 R19, PT, PT, R19, 0x1, RZ ;  /* 0x000000011313a810 */ /* 0x004fca0007ffe0ff */
[----:B------:R1:W-:Y:S04]  /*0420*/  @!P2 STG.E desc[UR6][R2.64], R19 ;  /* 0x000000130200a986 */ /* 0x0003e8000c101906 */
[----:B------:R-:W2:Y:S02]  /*0430*/  LDG.E R14, desc[UR6][R14.64] ;  /* 0x000000060e0e7981 */ /* 0x000ea4000c1e1900 */
[----:B--2---:R-:W-:-:S04]  /*0440*/  ISETP.GE.U32.AND P2, PT, R14, R7, PT ;  /* 0x000000070e00720c */ /* 0x004fc80003f46070 */
[----:B------:R-:W-:-:S13]  /*0450*/  ISETP.LT.U32.OR P2, PT, R14, R6, P2 ;  /* 0x000000060e00720c */ /* 0x000fda0001741470 */
[----:B0-----:R-:W2:Y:S01]  /*0460*/  @!P2 LDG.E R13, desc[UR6][R2.64] ;  /* 0x00000006020da981 */ /* 0x001ea2000c1e1900 */
[----:B------:R-:W-:-:S04]  /*0470*/  VIADD R17, R11, 0x3 ;  /* 0x000000030b117836 */ /* 0x000fc80000000000 */
[----:B------:R-:W-:-:S04]  /*0480*/  IMAD.WIDE R16, R17, 0x4, R8 ;  /* 0x0000000411107825 */ /* 0x000fc800078e0208 */
[----:B--2---:R-:W-:-:S05]  /*0490*/  @!P2 VIADD R13, R13, 0x1 ;  /* 0x000000010d0da836 */ /* 0x004fca0000000000 */
[----:B------:R1:W-:Y:S04]  /*04a0*/  @!P2 STG.E desc[UR6][R2.64], R13 ;  /* 0x0000000d0200a986 */ /* 0x0003e8000c101906 */
[----:B------:R-:W2:Y:S01]  /*04b0*/  LDG.E R16, desc[UR6][R16.64] ;  /* 0x0000000610107981 */ /* 0x000ea2000c1e1900 */
[----:B------:R-:W-:Y:S01]  /*04c0*/  VIADD R11, R11, 0x4 ;  /* 0x000000040b0b7836 */ /* 0x000fe20000000000 */
[----:B------:R-:W-:Y:S04]  /*04d0*/  BSSY.RECONVERGENT B0, `(.L_x_8) ;  /* 0x0000008000007945 */ /* 0x000fe80003800200 */
[----:B------:R-:W-:-:S02]  /*04e0*/  ISETP.GE.AND P3, PT, R11, R12, PT ;  /* 0x0000000c0b00720c */ /* 0x000fc40003f66270 */
[----:B--2---:R-:W-:-:S04]  /*04f0*/  ISETP.GE.U32.AND P2, PT, R16, R7, PT ;  /* 0x000000071000720c */ /* 0x004fc80003f46070 */
[----:B------:R-:W-:-:S13]  /*0500*/  ISETP.LT.U32.OR P2, PT, R16, R6, P2 ;  /* 0x000000061000720c */ /* 0x000fda0001741470 */
[----:B-1----:R-:W-:Y:S05]  /*0510*/  @P2 BRA `(.L_x_9) ;  /* 0x00000000000c2947 */ /* 0x002fea0003800000 */
[----:B------:R-:W2:Y:S02]  /*0520*/  LDG.E R13, desc[UR6][R2.64] ;  /* 0x00000006020d7981 */ /* 0x000ea4000c1e1900 */
[----:B--2---:R-:W-:-:S05]  /*0530*/  IADD3 R13, PT, PT, R13, 0x1, RZ ;  /* 0x000000010d0d7810 */ /* 0x004fca0007ffe0ff */
[----:B------:R0:W-:Y:S02]  /*0540*/  STG.E desc[UR6][R2.64], R13 ;  /* 0x0000000d02007986 */ /* 0x0001e4000c101906 */
.L_x_9:
[----:B------:R-:W-:Y:S05]  /*0550*/  BSYNC.RECONVERGENT B0 ;  /* 0x0000000000007941 */ /* 0x000fea0003800200 */
.L_x_8:
[----:B------:R-:W-:Y:S05]  /*0560*/  @!P3 BRA `(.L_x_10) ;  /* 0xfffffffc006cb947 */ /* 0x000fea000383ffff */
.L_x_7:
[----:B------:R-:W-:-:S05]  /*0570*/  IMAD.IADD R8, R10, 0x1, -R11 ;  /* 0x000000010a087824 */ /* 0x000fca00078e0a0b */
[----:B------:R-:W-:-:S13]  /*0580*/  ISETP.GT.AND P2, PT, R8, 0x1, PT ;  /* 0x000000010800780c */ /* 0x000fda0003f44270 */
[----:B------:R-:W-:Y:S05]  /*0590*/  @!P2 BRA `(.L_x_11) ;  /* 0x000000000054a947 */ /* 0x000fea0003800000 */
[----:B0-----:R-:W0:Y:S02]  /*05a0*/  LDC.64 R12, c[0x0][0x380] ;  /* 0x0000e000ff0c7b82 */ /* 0x001e240000000a00 */
        /* <DEDUP_REMOVED lines=9> */
[----:B------:R-:W2:Y:S01]  /*0640*/  LDG.E R12, desc[UR6][R12.64] ;  /* 0x000000060c0c7981 */ /* 0x000ea2000c1e1900 */
[----:B------:R-:W-:Y:S01]  /*0650*/  BSSY.RECONVERGENT B0, `(.L_x_12) ;  /* 0x0000008000007945 */ /* 0x000fe20003800200 */
[----:B--2---:R-:W-:-:S04]  /*0660*/  ISETP.GE.U32.AND P0, PT, R12, R7, PT ;  /* 0x000000070c00720c */ /* 0x004fc80003f06070 */
[----:B------:R-:W-:Y:S02]  /*0670*/  ISETP.LT.U32.OR P2, PT, R12, R6, P0 ;  /* 0x000000060c00720c */ /* 0x000fe40000741470 */
[----:B------:R-:W-:-:S11]  /*0680*/  PLOP3.LUT P0, PT, PT, PT, PT, 0x8, 0x80 ;  /* 0x000000000080781c */ /* 0x000fd60003f0e170 */
[----:B0-----:R-:W-:Y:S05]  /*0690*/  @P2 BRA `(.L_x_13) ;  /* 0x00000000000c2947 */ /* 0x001fea0003800000 */
[----:B------:R-:W2:Y:S02]  /*06a0*/  LDG.E R9, desc[UR6][R2.64] ;  /* 0x0000000602097981 */ /* 0x000ea4000c1e1900 */
[----:B--2---:R-:W-:-:S05]  /*06b0*/  IADD3 R9, PT, PT, R9, 0x1, RZ ;  /* 0x0000000109097810 */ /* 0x004fca0007ffe0ff */
[----:B------:R0:W-:Y:S02]  /*06c0*/  STG.E desc[UR6][R2.64], R9 ;  /* 0x0000000902007986 */ /* 0x0001e4000c101906 */
.L_x_13:
[----:B------:R-:W-:Y:S05]  /*06d0*/  BSYNC.RECONVERGENT B0 ;  /* 0x0000000000007941 */ /* 0x000fea0003800200 */
.L_x_12:
[----:B------:R-:W-:-:S07]  /*06e0*/  VIADD R11, R15, 0x1 ;  /* 0x000000010f0b7836 */ /* 0x000fce0000000000 */
.L_x_11:
[----:B------:R-:W-:-:S13]  /*06f0*/  ISETP.LT.OR P0, PT, R11, R10, P0 ;  /* 0x0000000a0b00720c */ /* 0x000fda0000701670 */
[----:B------:R-:W-:Y:S05]  /*0700*/  @!P0 BRA `(.L_x_6) ;  /* 0x00000000002c8947 */ /* 0x000fea0003800000 */
[----:B0-----:R-:W0:Y:S02]  /*0710*/  LDC.64 R8, c[0x0][0x380] ;  /* 0x0000e000ff087b82 */ /* 0x001e240000000a00 */
[----:B0-----:R-:W-:-:S06]  /*0720*/  IMAD.WIDE R8, R11, 0x4, R8 ;  /* 0x000000040b087825 */ /* 0x001fcc00078e0208 */
[----:B------:R-:W2:Y:S01]  /*0730*/  LDG.E R8, desc[UR6][R8.64] ;  /* 0x0000000608087981 */ /* 0x000ea2000c1e1900 */
[----:B------:R-:W-:Y:S01]  /*0740*/  BSSY.RECONVERGENT B0, `(.L_x_6) ;  /* 0x0000007000007945 */ /* 0x000fe20003800200 */
[----:B--2---:R-:W-:-:S04]  /*0750*/  ISETP.GE.U32.AND P0, PT, R8, R7, PT ;  /* 0x000000070800720c */ /* 0x004fc80003f06070 */
[----:B------:R-:W-:-:S13]  /*0760*/  ISETP.LT.U32.OR P0, PT, R8, R6, P0 ;  /* 0x000000060800720c */ /* 0x000fda0000701470 */
[----:B------:R-:W-:Y:S05]  /*0770*/  @P0 BRA `(.L_x_14) ;  /* 0x00000000000c0947 */ /* 0x000fea0003800000 */
[----:B------:R-:W2:Y:S02]  /*0780*/  LDG.E R9, desc[UR6][R2.64] ;  /* 0x0000000602097981 */ /* 0x000ea4000c1e1900 */
[----:B--2---:R-:W-:-:S05]  /*0790*/  VIADD R9, R9, 0x1 ;  /* 0x0000000109097836 */ /* 0x004fca0000000000 */
[----:B------:R0:W-:Y:S02]  /*07a0*/  STG.E desc[UR6][R2.64], R9 ;  /* 0x0000000902007986 */ /* 0x0001e4000c101906 */
.L_x_14:
[----:B------:R-:W-:Y:S05]  /*07b0*/  BSYNC.RECONVERGENT B0 ;  /* 0x0000000000007941 */ /* 0x000fea0003800200 */
.L_x_6:
[----:B------:R-:W-:Y:S05]  /*07c0*/  @!P1 BRA `(.L_x_15) ;  /* 0xfffffff800a09947 */ /* 0x000fea000383ffff */
[----:B------:R-:W-:Y:S05]  /*07d0*/  EXIT ;  /* 0x000000000000794d */ /* 0x000fea0003800000 */
        .weak           $__internal_0_$__cuda_sm20_div_u16
        .type           $__internal_0_$__cuda_sm20_div_u16,@function
        .size           $__internal_0_$__cuda_sm20_div_u16,(.L_x_17 - $__internal_0_$__cuda_sm20_div_u16)
$__internal_0_$__cuda_sm20_div_u16:
[----:B------:R-:W0:Y:S01]  /*07e0*/  I2F.U16 R2, UR4 ;  /* 0x0000000400027d06 */ /* 0x000e220008101000 */
[----:B------:R-:W-:Y:S01]  /*07f0*/  HFMA2 R3, -RZ, RZ, 15, 0 ;  /* 0x4b800000ff037431 */ /* 0x000fe200000001ff */
[C---:B0-----:R-:W-:Y:S02]  /*0800*/  FSETP.GEU.AND P1, PT, |R2|.reuse, 1.175494350822287508e-38, PT ;  /* 0x008000000200780b */ /* 0x041fe40003f2e200 */
[----:B------:R-:W-:Y:S02]  /*0810*/  FSETP.GT.AND P0, PT, |R2|, 8.50705917302346158658e+37, PT ;  /* 0x7e8000000200780b */ /* 0x000fe40003f04200 */
[----:B------:R-:W-:-:S04]  /*0820*/  FSEL R3, R3, 1, !P1 ;  /* 0x3f80000003037808 */ /* 0x000fc80004800000 */
[----:B------:R-:W-:Y:S02]  /*0830*/  FSEL R3, R3, 0.25, !P0 ;  /* 0x3e80000003037808 */ /* 0x000fe40004000000 */
[----:B------:R-:W-:-:S03]  /*0840*/  ISETP.NE.U32.AND P0, PT, RZ, UR4, PT ;  /* 0x00000004ff007c0c */ /* 0x000fc6000bf05070 */
[----:B------:R-:W-:-:S04]  /*0850*/  FMUL R5, R2, R3 ;  /* 0x0000000302057220 */ /* 0x000fc80000400000 */
[----:B------:R-:W0:Y:S02]  /*0860*/  MUFU.RCP R2, R5 ;  /* 0x0000000500027308 */ /* 0x000e240000001000 */
[----:B0-----:R-:W-:Y:S01]  /*0870*/  FMUL R3, R3, R2 ;  /* 0x0000000203037220 */ /* 0x001fe20000400000 */
[----:B------:R-:W-:-:S03]  /*0880*/  I2FP.F32.U32.RZ R2, 0x3e8 ;  /* 0x000003e800027845 */ /* 0x000fc6000020d000 */
[----:B------:R-:W-:-:S04]  /*0890*/  VIADD R3, R3, 0x2 ;  /* 0x0000000203037836 */ /* 0x000fc80000000000 */
[----:B------:R-:W-:Y:S01]  /*08a0*/  FMUL.RZ R6, R2, R3 ;  /* 0x0000000302067220 */ /* 0x000fe2000040c000 */
[----:B------:R-:W-:Y:S01]  /*08b0*/  MOV R2, R8 ;  /* 0x0000000800027202 */ /* 0x000fe20000000f00 */
[----:B------:R-:W-:-:S04]  /*08c0*/  IMAD.MOV.U32 R3, RZ, RZ, 0x0 ;  /* 0x00000000ff037424 */ /* 0x000fc800078e00ff */
[----:B------:R-:W0:Y:S02]  /*08d0*/  F2I.U32.TRUNC.NTZ R6, R6 ;  /* 0x0000000600067305 */ /* 0x000e24000020f000 */
[----:B0-----:R-:W-:Y:S01]  /*08e0*/  LOP3.LUT R7, R6, 0xffff, RZ, 0xc0, !PT ;  /* 0x0000ffff06077812 */ /* 0x001fe200078ec0ff */
[----:B------:R-:W-:Y:S01]  /*08f0*/  @!P0 IMAD.MOV.U32 R7, RZ, RZ, -0x1 ;  /* 0xffffffffff078424 */ /* 0x000fe200078e00ff */
[----:B------:R-:W-:Y:S06]  /*0900*/  RET.REL.NODEC R2 `(_Z11histoKernelPiiS_) ;  /* 0xfffffff402bc7950 */ /* 0x000fec0003c3ffff */
.L_x_16:
        /* <DEDUP_REMOVED lines=15> */
.L_x_17:


//--------------------- .nv.shared.reserved.0     --------------------------
	.section	.nv.shared.reserved.0,"aw",@nobits
	.weak		__nv_reservedSMEM_offset_0_alias
	.size		__nv_reservedSMEM_offset_0_alias, 0, 64
	.other		__nv_reservedSMEM_offset_0_alias,@"STO_CUDA_RESERVED_SHARED STV_DEFAULT"
__nv_reservedSMEM_offset_0_alias:
	.zero		0
	.zero		64


//--------------------- .nv.constant0._Z12reduceKernelPiS_i --------------------------
	.section	.nv.constant0._Z12reduceKernelPiS_i,"a",@progbits
	.sectionflags	@""
	.align	4
.nv.constant0._Z12reduceKernelPiS_i:
	.zero		916


//--------------------- .nv.constant0._Z11histoKernelPiiS_ --------------------------
	.section	.nv.constant0._Z11histoKernelPiiS_,"a",@progbits
	.sectionflags	@""
	.align	4
.nv.constant0._Z11histoKernelPiiS_:
	.zero		920


//--------------------- SYMBOLS --------------------------

	.type		.nv.reservedSmem.offset0,@object
	.size		.nv.reservedSmem.offset0,0x4
